//
// Generated by NVIDIA NVVM Compiler
//
// Compiler Build ID: CL-36424714
// Cuda compilation tools, release 13.0, V13.0.88
// Based on NVVM 20.0.0
//

.version 9.0
.target sm_100
.address_size 64

	// .globl	_Z14calculate_distP4cityPdxx
// _ZZ14calculate_distP4cityPdxxE9sh_cities has been demoted
// _ZZ14calculate_distP4cityPdxxE16sh_starting_city has been demoted
// _ZZ18find_min_reductionPdS_xE7sh_dist has been demoted
// _ZZ10sum_reducePdS_xE11partial_sum has been demoted

.visible .entry _Z14calculate_distP4cityPdxx(
	.param .u64 .ptr .align 1 _Z14calculate_distP4cityPdxx_param_0,
	.param .u64 .ptr .align 1 _Z14calculate_distP4cityPdxx_param_1,
	.param .u64 _Z14calculate_distP4cityPdxx_param_2,
	.param .u64 _Z14calculate_distP4cityPdxx_param_3
)
{
	.reg .pred 	%p<4>;
	.reg .b16 	%rs<8>;
	.reg .b32 	%r<27>;
	.reg .b64 	%rd<16>;
	.reg .b64 	%fd<10>;
	// demoted variable
	.shared .align 4 .b8 _ZZ14calculate_distP4cityPdxxE9sh_cities[6144];
	// demoted variable
	.shared .align 4 .b8 _ZZ14calculate_distP4cityPdxxE16sh_starting_city[6144];
	ld.param.u64 	%rd6, [_Z14calculate_distP4cityPdxx_param_0];
	ld.param.u64 	%rd7, [_Z14calculate_distP4cityPdxx_param_1];
	ld.param.u64 	%rd5, [_Z14calculate_distP4cityPdxx_param_2];
	ld.param.u64 	%rd8, [_Z14calculate_distP4cityPdxx_param_3];
	cvta.to.global.u64 	%rd1, %rd7;
	cvta.to.global.u64 	%rd2, %rd6;
	mov.u32 	%r4, %ctaid.x;
	mov.u32 	%r5, %ntid.x;
	mov.u32 	%r1, %tid.x;
	mad.lo.s32 	%r6, %r4, %r5, %r1;
	cvt.u64.u32 	%rd3, %r6;
	setp.le.s64 	%p1, %rd8, %rd3;
	@%p1 bra 	$L__BB0_7;
	cvt.u32.u64 	%r7, %rd3;
	setp.eq.s32 	%p2, %r7, 0;
	mad.lo.s64 	%rd9, %rd5, 12, %rd2;
	add.s64 	%rd4, %rd9, 8;
	@%p2 bra 	$L__BB0_3;
	ld.global.u8 	%rs7, [%rd4];
	bra.uni 	$L__BB0_4;
$L__BB0_3:
	mov.b16 	%rs7, 1;
	st.global.u8 	[%rd4], %rs7;
$L__BB0_4:
	mul.lo.s32 	%r8, %r1, 12;
	mov.u32 	%r9, _ZZ14calculate_distP4cityPdxxE9sh_cities;
	add.s32 	%r2, %r9, %r8;
	mad.lo.s64 	%rd10, %rd3, 12, %rd2;
	ld.global.u32 	%r10, [%rd10];
	ld.global.u32 	%r11, [%rd10+4];
	ld.global.u32 	%r12, [%rd10+8];
	st.shared.u32 	[%r2], %r10;
	st.shared.u32 	[%r2+4], %r11;
	st.shared.u32 	[%r2+8], %r12;
	mov.u32 	%r13, _ZZ14calculate_distP4cityPdxxE16sh_starting_city;
	add.s32 	%r3, %r13, %r8;
	ld.global.u32 	%r14, [%rd4+-8];
	ld.global.u32 	%r15, [%rd4+-4];
	ld.global.v2.u8 	{%rs4, %rs5}, [%rd4+2];
	ld.global.u8 	%r16, [%rd4+1];
	st.shared.u32 	[%r3], %r14;
	st.shared.u32 	[%r3+4], %r15;
	cvt.u32.u16 	%r17, %rs7;
	prmt.b32 	%r18, %r17, %r16, 0x3340U;
	cvt.u32.u16 	%r19, %rs5;
	cvt.u32.u16 	%r20, %rs4;
	prmt.b32 	%r21, %r20, %r19, 0x3340U;
	prmt.b32 	%r22, %r18, %r21, 0x5410U;
	st.shared.u32 	[%r3+8], %r22;
	bar.sync 	0;
	ld.shared.u8 	%rs6, [%r2+8];
	setp.ne.s16 	%p3, %rs6, 0;
	@%p3 bra 	$L__BB0_6;
	ld.shared.u32 	%r23, [%r2];
	cvt.rn.f64.s32 	%fd1, %r23;
	ld.shared.u32 	%r24, [%r3];
	cvt.rn.f64.s32 	%fd2, %r24;
	sub.f64 	%fd3, %fd1, %fd2;
	ld.shared.u32 	%r25, [%r2+4];
	cvt.rn.f64.s32 	%fd4, %r25;
	ld.shared.u32 	%r26, [%r3+4];
	cvt.rn.f64.s32 	%fd5, %r26;
	sub.f64 	%fd6, %fd4, %fd5;
	mul.f64 	%fd7, %fd6, %fd6;
	fma.rn.f64 	%fd8, %fd3, %fd3, %fd7;
	sqrt.rn.f64 	%fd9, %fd8;
	shl.b64 	%rd14, %rd3, 3;
	add.s64 	%rd15, %rd1, %rd14;
	st.global.f64 	[%rd15], %fd9;
	bar.sync 	0;
	bra.uni 	$L__BB0_7;
$L__BB0_6:
	shl.b64 	%rd11, %rd3, 3;
	add.s64 	%rd12, %rd1, %rd11;
	mov.b64 	%rd13, 4701340750607024128;
	st.global.u64 	[%rd12], %rd13;
$L__BB0_7:
	ret;

}
	// .globl	_Z18find_min_reductionPdS_x
.visible .entry _Z18find_min_reductionPdS_x(
	.param .u64 .ptr .align 1 _Z18find_min_reductionPdS_x_param_0,
	.param .u64 .ptr .align 1 _Z18find_min_reductionPdS_x_param_1,
	.param .u64 _Z18find_min_reductionPdS_x_param_2
)
{
	.reg .pred 	%p<8>;
	.reg .b32 	%r<13>;
	.reg .b64 	%rd<11>;
	.reg .b64 	%fd<8>;
	// demoted variable
	.shared .align 8 .b8 _ZZ18find_min_reductionPdS_xE7sh_dist[4096];
	ld.param.u64 	%rd2, [_Z18find_min_reductionPdS_x_param_0];
	ld.param.u64 	%rd3, [_Z18find_min_reductionPdS_x_param_1];
	ld.param.u64 	%rd4, [_Z18find_min_reductionPdS_x_param_2];
	mov.u32 	%r1, %ctaid.x;
	mov.u32 	%r12, %ntid.x;
	mov.u32 	%r3, %tid.x;
	mad.lo.s32 	%r7, %r1, %r12, %r3;
	cvt.u64.u32 	%rd1, %r7;
	setp.le.s64 	%p1, %rd4, %rd1;
	mov.f64 	%fd7, 0d413E848100000000;
	@%p1 bra 	$L__BB1_2;
	cvta.to.global.u64 	%rd5, %rd2;
	shl.b64 	%rd6, %rd1, 3;
	add.s64 	%rd7, %rd5, %rd6;
	ld.global.f64 	%fd7, [%rd7];
$L__BB1_2:
	shl.b32 	%r8, %r3, 3;
	mov.u32 	%r9, _ZZ18find_min_reductionPdS_xE7sh_dist;
	add.s32 	%r4, %r9, %r8;
	st.shared.f64 	[%r4], %fd7;
	bar.sync 	0;
	setp.lt.u32 	%p2, %r12, 2;
	@%p2 bra 	$L__BB1_8;
$L__BB1_3:
	mov.u32 	%r5, %r12;
	shr.u32 	%r12, %r5, 1;
	setp.ge.u32 	%p3, %r3, %r12;
	@%p3 bra 	$L__BB1_7;
	shl.b32 	%r10, %r12, 3;
	add.s32 	%r11, %r4, %r10;
	ld.shared.f64 	%fd3, [%r11];
	setp.leu.f64 	%p4, %fd3, 0d0000000000000000;
	@%p4 bra 	$L__BB1_7;
	ld.shared.f64 	%fd5, [%r4];
	setp.leu.f64 	%p5, %fd5, %fd3;
	@%p5 bra 	$L__BB1_7;
	st.shared.f64 	[%r4], %fd3;
$L__BB1_7:
	bar.sync 	0;
	setp.gt.u32 	%p6, %r5, 3;
	@%p6 bra 	$L__BB1_3;
$L__BB1_8:
	setp.ne.s32 	%p7, %r3, 0;
	@%p7 bra 	$L__BB1_10;
	ld.shared.f64 	%fd6, [_ZZ18find_min_reductionPdS_xE7sh_dist];
	cvta.to.global.u64 	%rd8, %rd3;
	mul.wide.u32 	%rd9, %r1, 8;
	add.s64 	%rd10, %rd8, %rd9;
	st.global.f64 	[%rd10], %fd6;
$L__BB1_10:
	ret;

}
	// .globl	_Z10sum_reducePdS_x
.visible .entry _Z10sum_reducePdS_x(
	.param .u64 .ptr .align 1 _Z10sum_reducePdS_x_param_0,
	.param .u64 .ptr .align 1 _Z10sum_reducePdS_x_param_1,
	.param .u64 _Z10sum_reducePdS_x_param_2
)
{
	.reg .pred 	%p<6>;
	.reg .b32 	%r<13>;
	.reg .b64 	%rd<12>;
	.reg .b64 	%fd<6>;
	// demoted variable
	.shared .align 8 .b8 _ZZ10sum_reducePdS_xE11partial_sum[4096];
	ld.param.u64 	%rd2, [_Z10sum_reducePdS_x_param_0];
	ld.param.u64 	%rd3, [_Z10sum_reducePdS_x_param_1];
	ld.param.u64 	%rd4, [_Z10sum_reducePdS_x_param_2];
	mov.u32 	%r1, %ctaid.x;
	mov.u32 	%r12, %ntid.x;
	mov.u32 	%r3, %tid.x;
	mad.lo.s32 	%r7, %r1, %r12, %r3;
	cvt.u64.u32 	%rd1, %r7;
	setp.le.s64 	%p1, %rd4, %rd1;
	shl.b32 	%r8, %r3, 3;
	mov.u32 	%r9, _ZZ10sum_reducePdS_xE11partial_sum;
	add.s32 	%r4, %r9, %r8;
	@%p1 bra 	$L__BB2_2;
	cvta.to.global.u64 	%rd6, %rd2;
	shl.b64 	%rd7, %rd1, 3;
	add.s64 	%rd8, %rd6, %rd7;
	ld.global.f64 	%fd1, [%rd8];
	st.shared.f64 	[%r4], %fd1;
	bra.uni 	$L__BB2_3;
$L__BB2_2:
	mov.b64 	%rd5, 0;
	st.shared.u64 	[%r4], %rd5;
$L__BB2_3:
	bar.sync 	0;
	setp.lt.u32 	%p2, %r12, 2;
	@%p2 bra 	$L__BB2_7;
$L__BB2_4:
	shr.u32 	%r6, %r12, 1;
	setp.ge.u32 	%p3, %r3, %r6;
	@%p3 bra 	$L__BB2_6;
	shl.b32 	%r10, %r6, 3;
	add.s32 	%r11, %r4, %r10;
	ld.shared.f64 	%fd2, [%r11];
	ld.shared.f64 	%fd3, [%r4];
	add.f64 	%fd4, %fd2, %fd3;
	st.shared.f64 	[%r4], %fd4;
$L__BB2_6:
	bar.sync 	0;
	setp.gt.u32 	%p4, %r12, 3;
	mov.u32 	%r12, %r6;
	@%p4 bra 	$L__BB2_4;
$L__BB2_7:
	setp.ne.s32 	%p5, %r3, 0;
	@%p5 bra 	$L__BB2_9;
	ld.shared.f64 	%fd5, [_ZZ10sum_reducePdS_xE11partial_sum];
	cvta.to.global.u64 	%rd9, %rd3;
	mul.wide.u32 	%rd10, %r1, 8;
	add.s64 	%rd11, %rd9, %rd10;
	st.global.f64 	[%rd11], %fd5;
$L__BB2_9:
	ret;

}


// ===== COMPILED SASS (sm_100) =====

	.target	sm_100

	.elftype	@"ET_EXEC"


//--------------------- .note.nv.tkinfo           --------------------------
	.section	.note.nv.tkinfo,"",@"SHT_NOTE"
	.sectionflags	@"SHF_NOTE_NV_TKINFO"
	.tkinfo
        /*0018*/ 	.word	0x00000002
        /*0030*/ 	.string	""
        /*0030*/ 	.string	"ptxas"
        /*0030*/ 	.string	"Cuda compilation tools, release 13.0, V13.0.88"
        /*0030*/ 	.string	"Build cuda_13.0.r13.0/compiler.36424714_0"
        /*0030*/ 	.string	"-arch sm_100 -m 64 "



//--------------------- .note.nv.cuinfo           --------------------------
	.section	.note.nv.cuinfo,"",@"SHT_NOTE"
	.sectionflags	@"SHF_NOTE_NV_CUINFO"
        /*0018*/ 	.short	0x0002
        /*001a*/ 	.short	0x0064
        /*001c*/ 	.short	0x0082
	.zero		2


//--------------------- .nv.info                  --------------------------
	.section	.nv.info,"",@"SHT_CUDA_INFO"
	.align	4


	//----- nvinfo : EIATTR_REGCOUNT
	.align		4
        /*0000*/ 	.byte	0x04, 0x2f
        /*0002*/ 	.short	(.L_1 - .L_0)
	.align		4
.L_0:
        /*0004*/ 	.word	index@(_Z14calculate_distP4cityPdxx)
        /*0008*/ 	.word	0x0000001a


	//----- nvinfo : EIATTR_FRAME_SIZE
	.align		4
.L_1:
        /*000c*/ 	.byte	0x04, 0x11
        /*000e*/ 	.short	(.L_3 - .L_2)
	.align		4
.L_2:
        /*0010*/ 	.word	index@($__internal_0_$__cuda_sm20_dsqrt_rn_f64_mediumpath_v1)
        /*0014*/ 	.word	0x00000000


	//----- nvinfo : EIATTR_FRAME_SIZE
	.align		4
.L_3:
        /*0018*/ 	.byte	0x04, 0x11
        /*001a*/ 	.short	(.L_5 - .L_4)
	.align		4
.L_4:
        /*001c*/ 	.word	index@(_Z14calculate_distP4cityPdxx)
        /*0020*/ 	.word	0x00000000


	//----- nvinfo : EIATTR_REGCOUNT
	.align		4
.L_5:
        /*0024*/ 	.byte	0x04, 0x2f
        /*0026*/ 	.short	(.L_7 - .L_6)
	.align		4
.L_6:
        /*0028*/ 	.word	index@(_Z18find_min_reductionPdS_x)
        /*002c*/ 	.word	0x0000000c


	//----- nvinfo : EIATTR_FRAME_SIZE
	.align		4
.L_7:
        /*0030*/ 	.byte	0x04, 0x11
        /*0032*/ 	.short	(.L_9 - .L_8)
	.align		4
.L_8:
        /*0034*/ 	.word	index@(_Z18find_min_reductionPdS_x)
        /*0038*/ 	.word	0x00000000


	//----- nvinfo : EIATTR_REGCOUNT
	.align		4
.L_9:
        /*003c*/ 	.byte	0x04, 0x2f
        /*003e*/ 	.short	(.L_11 - .L_10)
	.align		4
.L_10:
        /*0040*/ 	.word	index@(_Z10sum_reducePdS_x)
        /*0044*/ 	.word	0x0000000d


	//----- nvinfo : EIATTR_FRAME_SIZE
	.align		4
.L_11:
        /*0048*/ 	.byte	0x04, 0x11
        /*004a*/ 	.short	(.L_13 - .L_12)
	.align		4
.L_12:
        /*004c*/ 	.word	index@(_Z10sum_reducePdS_x)
        /*0050*/ 	.word	0x00000000


	//----- nvinfo : EIATTR_MIN_STACK_SIZE
	.align		4
.L_13:
        /*0054*/ 	.byte	0x04, 0x12
        /*0056*/ 	.short	(.L_15 - .L_14)
	.align		4
.L_14:
        /*0058*/ 	.word	index@(_Z10sum_reducePdS_x)
        /*005c*/ 	.word	0x00000000


	//----- nvinfo : EIATTR_MIN_STACK_SIZE
	.align		4
.L_15:
        /*0060*/ 	.byte	0x04, 0x12
        /*0062*/ 	.short	(.L_17 - .L_16)
	.align		4
.L_16:
        /*0064*/ 	.word	index@(_Z18find_min_reductionPdS_x)
        /*0068*/ 	.word	0x00000000


	//----- nvinfo : EIATTR_MIN_STACK_SIZE
	.align		4
.L_17:
        /*006c*/ 	.byte	0x04, 0x12
        /*006e*/ 	.short	(.L_19 - .L_18)
	.align		4
.L_18:
        /*0070*/ 	.word	index@(_Z14calculate_distP4cityPdxx)
        /*0074*/ 	.word	0x00000000
.L_19:


//--------------------- .nv.compat                --------------------------
	.section	.nv.compat,"",@"SHT_CUDA_COMPAT_INFO"
	.align	4
        /*0000*/ 	.byte	0x02, 0x09, 0x00, 0x00, 0x02, 0x02, 0x01, 0x00, 0x02, 0x05, 0x05, 0x00, 0x03, 0x07, 0x01, 0x01
        /*0010*/ 	.byte	0x02, 0x03, 0x00, 0x00, 0x02, 0x06, 0x01, 0x00, 0x04, 0x0b, 0x08, 0x00, 0x01, 0x00, 0x00, 0x00
        /*0020*/ 	.byte	0x00, 0x00, 0x00, 0x00


//--------------------- .nv.info._Z10sum_reducePdS_x --------------------------
	.section	.nv.info._Z10sum_reducePdS_x,"",@"SHT_CUDA_INFO"
	.sectionflags	@""
	.align	4


	//----- nvinfo : EIATTR_CUDA_API_VERSION
	.align		4
        /*0000*/ 	.byte	0x04, 0x37
        /*0002*/ 	.short	(.L_21 - .L_20)
.L_20:
        /*0004*/ 	.word	0x00000082


	//----- nvinfo : EIATTR_KPARAM_INFO
	.align		4
.L_21:
        /*0008*/ 	.byte	0x04, 0x17
        /*000a*/ 	.short	(.L_23 - .L_22)
.L_22:
        /*000c*/ 	.word	0x00000000
        /*0010*/ 	.short	0x0002
        /*0012*/ 	.short	0x0010
        /*0014*/ 	.byte	0x00, 0xf0, 0x21, 0x00


	//----- nvinfo : EIATTR_KPARAM_INFO
	.align		4
.L_23:
        /*0018*/ 	.byte	0x04, 0x17
        /*001a*/ 	.short	(.L_25 - .L_24)
.L_24:
        /*001c*/ 	.word	0x00000000
        /*0020*/ 	.short	0x0001
        /*0022*/ 	.short	0x0008
        /*0024*/ 	.byte	0x00, 0xf5, 0x21, 0x00


	//----- nvinfo : EIATTR_KPARAM_INFO
	.align		4
.L_25:
        /*0028*/ 	.byte	0x04, 0x17
        /*002a*/ 	.short	(.L_27 - .L_26)
.L_26:
        /*002c*/ 	.word	0x00000000
        /*0030*/ 	.short	0x0000
        /*0032*/ 	.short	0x0000
        /*0034*/ 	.byte	0x00, 0xf5, 0x21, 0x00


	//----- nvinfo : EIATTR_SPARSE_MMA_MASK
	.align		4
.L_27:
        /*0038*/ 	.byte	0x03, 0x50
        /*003a*/ 	.short	0x0000


	//----- nvinfo : EIATTR_MAXREG_COUNT
	.align		4
        /*003c*/ 	.byte	0x03, 0x1b
        /*003e*/ 	.short	0x00ff


	//----- nvinfo : EIATTR_NUM_BARRIERS
	.align		4
        /*0040*/ 	.byte	0x02, 0x4c
        /*0042*/ 	.byte	0x01
	.zero		1


	//----- nvinfo : EIATTR_MERCURY_ISA_VERSION
	.align		4
        /*0044*/ 	.byte	0x03, 0x5f
        /*0046*/ 	.short	0x0101


	//----- nvinfo : EIATTR_VRC_CTA_INIT_COUNT
	.align		4
        /*0048*/ 	.byte	0x02, 0x4a
	.zero		1
	.zero		1


	//----- nvinfo : EIATTR_EXIT_INSTR_OFFSETS
	.align		4
        /*004c*/ 	.byte	0x04, 0x1c
        /*004e*/ 	.short	(.L_29 - .L_28)


	//   ....[0]....
.L_28:
        /*0050*/ 	.word	0x00000230


	//   ....[1]....
        /*0054*/ 	.word	0x000002b0


	//----- nvinfo : EIATTR_CBANK_PARAM_SIZE
	.align		4
.L_29:
        /*0058*/ 	.byte	0x03, 0x19
        /*005a*/ 	.short	0x0018


	//----- nvinfo : EIATTR_PARAM_CBANK
	.align		4
        /*005c*/ 	.byte	0x04, 0x0a
        /*005e*/ 	.short	(.L_31 - .L_30)
	.align		4
.L_30:
        /*0060*/ 	.word	index@(.nv.constant0._Z10sum_reducePdS_x)
        /*0064*/ 	.short	0x0380
        /*0066*/ 	.short	0x0018


	//----- nvinfo : EIATTR_SW_WAR
	.align		4
.L_31:
        /*0068*/ 	.byte	0x04, 0x36
        /*006a*/ 	.short	(.L_33 - .L_32)
.L_32:
        /*006c*/ 	.word	0x00000008
.L_33:


//--------------------- .nv.info._Z18find_min_reductionPdS_x --------------------------
	.section	.nv.info._Z18find_min_reductionPdS_x,"",@"SHT_CUDA_INFO"
	.sectionflags	@""
	.align	4


	//----- nvinfo : EIATTR_CUDA_API_VERSION
	.align		4
        /*0000*/ 	.byte	0x04, 0x37
        /*0002*/ 	.short	(.L_35 - .L_34)
.L_34:
        /*0004*/ 	.word	0x00000082


	//----- nvinfo : EIATTR_KPARAM_INFO
	.align		4
.L_35:
        /*0008*/ 	.byte	0x04, 0x17
        /*000a*/ 	.short	(.L_37 - .L_36)
.L_36:
        /*000c*/ 	.word	0x00000000
        /*0010*/ 	.short	0x0002
        /*0012*/ 	.short	0x0010
        /*0014*/ 	.byte	0x00, 0xf0, 0x21, 0x00


	//----- nvinfo : EIATTR_KPARAM_INFO
	.align		4
.L_37:
        /*0018*/ 	.byte	0x04, 0x17
        /*001a*/ 	.short	(.L_39 - .L_38)
.L_38:
        /*001c*/ 	.word	0x00000000
        /*0020*/ 	.short	0x0001
        /*0022*/ 	.short	0x0008
        /*0024*/ 	.byte	0x00, 0xf5, 0x21, 0x00


	//----- nvinfo : EIATTR_KPARAM_INFO
	.align		4
.L_39:
        /*0028*/ 	.byte	0x04, 0x17
        /*002a*/ 	.short	(.L_41 - .L_40)
.L_40:
        /*002c*/ 	.word	0x00000000
        /*0030*/ 	.short	0x0000
        /*0032*/ 	.short	0x0000
        /*0034*/ 	.byte	0x00, 0xf5, 0x21, 0x00


	//----- nvinfo : EIATTR_SPARSE_MMA_MASK
	.align		4
.L_41:
        /*0038*/ 	.byte	0x03, 0x50
        /*003a*/ 	.short	0x0000


	//----- nvinfo : EIATTR_MAXREG_COUNT
	.align		4
        /*003c*/ 	.byte	0x03, 0x1b
        /*003e*/ 	.short	0x00ff


	//----- nvinfo : EIATTR_NUM_BARRIERS
	.align		4
        /*0040*/ 	.byte	0x02, 0x4c
        /*0042*/ 	.byte	0x01
	.zero		1


	//----- nvinfo : EIATTR_MERCURY_ISA_VERSION
	.align		4
        /*0044*/ 	.byte	0x03, 0x5f
        /*0046*/ 	.short	0x0101


	//----- nvinfo : EIATTR_VRC_CTA_INIT_COUNT
	.align		4
        /*0048*/ 	.byte	0x02, 0x4a
	.zero		1
	.zero		1


	//----- nvinfo : EIATTR_EXIT_INSTR_OFFSETS
	.align		4
        /*004c*/ 	.byte	0x04, 0x1c
        /*004e*/ 	.short	(.L_43 - .L_42)


	//   ....[0]....
.L_42:
        /*0050*/ 	.word	0x00000290


	//   ....[1]....
        /*0054*/ 	.word	0x00000310


	//----- nvinfo : EIATTR_CRS_STACK_SIZE
	.align		4
.L_43:
        /*0058*/ 	.byte	0x04, 0x1e
        /*005a*/ 	.short	(.L_45 - .L_44)
.L_44:
        /*005c*/ 	.word	0x00000000


	//----- nvinfo : EIATTR_CBANK_PARAM_SIZE
	.align		4
.L_45:
        /*0060*/ 	.byte	0x03, 0x19
        /*0062*/ 	.short	0x0018


	//----- nvinfo : EIATTR_PARAM_CBANK
	.align		4
        /*0064*/ 	.byte	0x04, 0x0a
        /*0066*/ 	.short	(.L_47 - .L_46)
	.align		4
.L_46:
        /*0068*/ 	.word	index@(.nv.constant0._Z18find_min_reductionPdS_x)
        /*006c*/ 	.short	0x0380
        /*006e*/ 	.short	0x0018


	//----- nvinfo : EIATTR_SW_WAR
	.align		4
.L_47:
        /*0070*/ 	.byte	0x04, 0x36
        /*0072*/ 	.short	(.L_49 - .L_48)
.L_48:
        /*0074*/ 	.word	0x00000008
.L_49:


//--------------------- .nv.info._Z14calculate_distP4cityPdxx --------------------------
	.section	.nv.info._Z14calculate_distP4cityPdxx,"",@"SHT_CUDA_INFO"
	.sectionflags	@""
	.align	4


	//----- nvinfo : EIATTR_CUDA_API_VERSION
	.align		4
        /*0000*/ 	.byte	0x04, 0x37
        /*0002*/ 	.short	(.L_51 - .L_50)
.L_50:
        /*0004*/ 	.word	0x00000082


	//----- nvinfo : EIATTR_KPARAM_INFO
	.align		4
.L_51:
        /*0008*/ 	.byte	0x04, 0x17
        /*000a*/ 	.short	(.L_53 - .L_52)
.L_52:
        /*000c*/ 	.word	0x00000000
        /*0010*/ 	.short	0x0003
        /*0012*/ 	.short	0x0018
        /*0014*/ 	.byte	0x00, 0xf0, 0x21, 0x00


	//----- nvinfo : EIATTR_KPARAM_INFO
	.align		4
.L_53:
        /*0018*/ 	.byte	0x04, 0x17
        /*001a*/ 	.short	(.L_55 - .L_54)
.L_54:
        /*001c*/ 	.word	0x00000000
        /*0020*/ 	.short	0x0002
        /*0022*/ 	.short	0x0010
        /*0024*/ 	.byte	0x00, 0xf0, 0x21, 0x00


	//----- nvinfo : EIATTR_KPARAM_INFO
	.align		4
.L_55:
        /*0028*/ 	.byte	0x04, 0x17
        /*002a*/ 	.short	(.L_57 - .L_56)
.L_56:
        /*002c*/ 	.word	0x00000000
        /*0030*/ 	.short	0x0001
        /*0032*/ 	.short	0x0008
        /*0034*/ 	.byte	0x00, 0xf5, 0x21, 0x00


	//----- nvinfo : EIATTR_KPARAM_INFO
	.align		4
.L_57:
        /*0038*/ 	.byte	0x04, 0x17
        /*003a*/ 	.short	(.L_59 - .L_58)
.L_58:
        /*003c*/ 	.word	0x00000000
        /*0040*/ 	.short	0x0000
        /*0042*/ 	.short	0x0000
        /*0044*/ 	.byte	0x00, 0xf5, 0x21, 0x00


	//----- nvinfo : EIATTR_SPARSE_MMA_MASK
	.align		4
.L_59:
        /*0048*/ 	.byte	0x03, 0x50
        /*004a*/ 	.short	0x0000


	//----- nvinfo : EIATTR_MAXREG_COUNT
	.align		4
        /*004c*/ 	.byte	0x03, 0x1b
        /*004e*/ 	.short	0x00ff


	//----- nvinfo : EIATTR_NUM_BARRIERS
	.align		4
        /*0050*/ 	.byte	0x02, 0x4c
        /*0052*/ 	.byte	0x01
	.zero		1


	//----- nvinfo : EIATTR_MERCURY_ISA_VERSION
	.align		4
        /*0054*/ 	.byte	0x03, 0x5f
        /*0056*/ 	.short	0x0101


	//----- nvinfo : EIATTR_VRC_CTA_INIT_COUNT
	.align		4
        /*0058*/ 	.byte	0x02, 0x4a
	.zero		1
	.zero		1


	//----- nvinfo : EIATTR_EXIT_INSTR_OFFSETS
	.align		4
        /*005c*/ 	.byte	0x04, 0x1c
        /*005e*/ 	.short	(.L_61 - .L_60)


	//   ....[0]....
.L_60:
        /*0060*/ 	.word	0x00000080


	//   ....[1]....
        /*0064*/ 	.word	0x000005c0


	//   ....[2]....
        /*0068*/ 	.word	0x00000630


	//----- nvinfo : EIATTR_CRS_STACK_SIZE
	.align		4
.L_61:
        /*006c*/ 	.byte	0x04, 0x1e
        /*006e*/ 	.short	(.L_63 - .L_62)
.L_62:
        /*0070*/ 	.word	0x00000000


	//----- nvinfo : EIATTR_CBANK_PARAM_SIZE
	.align		4
.L_63:
        /*0074*/ 	.byte	0x03, 0x19
        /*0076*/ 	.short	0x0020


	//----- nvinfo : EIATTR_PARAM_CBANK
	.align		4
        /*0078*/ 	.byte	0x04, 0x0a
        /*007a*/ 	.short	(.L_65 - .L_64)
	.align		4
.L_64:
        /*007c*/ 	.word	index@(.nv.constant0._Z14calculate_distP4cityPdxx)
        /*0080*/ 	.short	0x0380
        /*0082*/ 	.short	0x0020


	//----- nvinfo : EIATTR_SW_WAR
	.align		4
.L_65:
        /*0084*/ 	.byte	0x04, 0x36
        /*0086*/ 	.short	(.L_67 - .L_66)
.L_66:
        /*0088*/ 	.word	0x00000008
.L_67:


//--------------------- .nv.callgraph             --------------------------
	.section	.nv.callgraph,"",@"SHT_CUDA_CALLGRAPH"
	.align	4
	.sectionentsize	8
	.align		4
        /*0000*/ 	.word	0x00000000
	.align		4
        /*0004*/ 	.word	0xffffffff
	.align		4
        /*0008*/ 	.word	0x00000000
	.align		4
        /*000c*/ 	.word	0xfffffffe
	.align		4
        /*0010*/ 	.word	0x00000000
	.align		4
        /*0014*/ 	.word	0xfffffffd
	.align		4
        /*0018*/ 	.word	0x00000000
	.align		4
        /*001c*/ 	.word	0xfffffffc


//--------------------- .text._Z10sum_reducePdS_x --------------------------
	.section	.text._Z10sum_reducePdS_x,"ax",@progbits
	.align	128
        .global         _Z10sum_reducePdS_x
        .type           _Z10sum_reducePdS_x,@function
        .size           _Z10sum_reducePdS_x,(.L_x_16 - _Z10sum_reducePdS_x)
        .other          _Z10sum_reducePdS_x,@"STO_CUDA_ENTRY STV_DEFAULT"
_Z10sum_reducePdS_x:
.text._Z10sum_reducePdS_x:
[----:B------:R-:W-:Y:S01]  /*0000*/  LDC R1, c[0x0][0x37c] ;  /* 0x0000df00ff017b82 */ /* 0x000fe20000000800 */
[----:B------:R-:W0:Y:S01]  /*0010*/  S2R R9, SR_CTAID.X ;  /* 0x0000000000097919 */ /* 0x000e220000002500 */
[----:B------:R-:W0:Y:S01]  /*0020*/  LDCU UR8, c[0x0][0x360] ;  /* 0x00006c00ff0877ac */ /* 0x000e220008000800 */
[----:B------:R-:W0:Y:S01]  /*0030*/  S2R R8, SR_TID.X ;  /* 0x0000000000087919 */ /* 0x000e220000002100 */
[----:B------:R-:W1:Y:S01]  /*0040*/  LDCU.64 UR4, c[0x0][0x390] ;  /* 0x00007200ff0477ac */ /* 0x000e620008000a00 */
[----:B------:R-:W2:Y:S01]  /*0050*/  LDCU.64 UR6, c[0x0][0x358] ;  /* 0x00006b00ff0677ac */ /* 0x000ea20008000a00 */
[----:B0-----:R-:W-:-:S05]  /*0060*/  IMAD R0, R9, UR8, R8 ;  /* 0x0000000809007c24 */ /* 0x001fca000f8e0208 */
[----:B-1----:R-:W-:-:S04]  /*0070*/  ISETP.GE.U32.AND P0, PT, R0, UR4, PT ;  /* 0x0000000400007c0c */ /* 0x002fc8000bf06070 */
[----:B------:R-:W-:-:S13]  /*0080*/  ISETP.GE.AND.EX P0, PT, RZ, UR5, PT, P0 ;  /* 0x00000005ff007c0c */ /* 0x000fda000bf06300 */
[----:B------:R-:W0:Y:S02]  /*0090*/  @!P0 LDC.64 R2, c[0x0][0x380] ;  /* 0x0000e000ff028b82 */ /* 0x000e240000000a00 */
[----:B0-----:R-:W-:-:S04]  /*00a0*/  @!P0 LEA R2, P1, R0, R2, 0x3 ;  /* 0x0000000200028211 */ /* 0x001fc800078218ff */
[----:B------:R-:W-:-:S06]  /*00b0*/  @!P0 LEA.HI.X R3, R0, R3, RZ, 0x3, P1 ;  /* 0x0000000300038211 */ /* 0x000fcc00008f1cff */
[----:B--2---:R-:W2:Y:S01]  /*00c0*/  @!P0 LDG.E.64 R2, desc[UR6][R2.64] ;  /* 0x0000000602028981 */ /* 0x004ea2000c1e1b00 */
[----:B------:R-:W0:Y:S01]  /*00d0*/  S2UR UR5, SR_CgaCtaId ;  /* 0x00000000000579c3 */ /* 0x000e220000008800 */
[----:B------:R-:W-:Y:S01]  /*00e0*/  IMAD.U32 R0, RZ, RZ, UR8 ;  /* 0x00000008ff007e24 */ /* 0x000fe2000f8e00ff */
[----:B------:R-:W-:Y:S01]  /*00f0*/  UMOV UR4, 0x400 ;  /* 0x0000040000047882 */ /* 0x000fe20000000000 */
[----:B------:R-:W-:-:S03]  /*0100*/  ISETP.NE.AND P1, PT, R8, RZ, PT ;  /* 0x000000ff0800720c */ /* 0x000fc60003f25270 */
[----:B------:R-:W-:Y:S01]  /*0110*/  ISETP.GE.U32.AND P2, PT, R0, 0x2, PT ;  /* 0x000000020000780c */ /* 0x000fe20003f46070 */
[----:B0-----:R-:W-:-:S06]  /*0120*/  ULEA UR4, UR5, UR4, 0x18 ;  /* 0x0000000405047291 */ /* 0x001fcc000f8ec0ff */
[----:B------:R-:W-:-:S05]  /*0130*/  LEA R7, R8, UR4, 0x3 ;  /* 0x0000000408077c11 */ /* 0x000fca000f8e18ff */
[----:B--2---:R0:W-:Y:S04]  /*0140*/  @!P0 STS.64 [R7], R2 ;  /* 0x0000000207008388 */ /* 0x0041e80000000a00 */
[----:B------:R0:W-:Y:S01]  /*0150*/  @P0 STS.64 [R7], RZ ;  /* 0x000000ff07000388 */ /* 0x0001e20000000a00 */
[----:B------:R-:W-:Y:S06]  /*0160*/  BAR.SYNC.DEFER_BLOCKING 0x0 ;  /* 0x0000000000007b1d */ /* 0x000fec0000010000 */
[----:B------:R-:W-:Y:S05]  /*0170*/  @!P2 BRA `(.L_x_0) ;  /* 0x00000000002ca947 */ /* 0x000fea0003800000 */
.L_x_1:
[----:B------:R-:W-:-:S04]  /*0180*/  SHF.R.U32.HI R10, RZ, 0x1, R0 ;  /* 0x00000001ff0a7819 */ /* 0x000fc80000011600 */
[----:B------:R-:W-:-:S13]  /*0190*/  ISETP.GE.U32.AND P0, PT, R8, R10, PT ;  /* 0x0000000a0800720c */ /* 0x000fda0003f06070 */
[----:B------:R-:W-:Y:S01]  /*01a0*/  @!P0 IMAD R6, R10, 0x8, R7 ;  /* 0x000000080a068824 */ /* 0x000fe200078e0207 */
[----:B------:R-:W-:Y:S04]  /*01b0*/  @!P0 LDS.64 R4, [R7] ;  /* 0x0000000007048984 */ /* 0x000fe80000000a00 */
[----:B0-----:R-:W0:Y:S02]  /*01c0*/  @!P0 LDS.64 R2, [R6] ;  /* 0x0000000006028984 */ /* 0x001e240000000a00 */
[----:B0-----:R-:W-:-:S07]  /*01d0*/  @!P0 DADD R2, R2, R4 ;  /* 0x0000000002028229 */ /* 0x001fce0000000004 */
[----:B------:R1:W-:Y:S01]  /*01e0*/  @!P0 STS.64 [R7], R2 ;  /* 0x0000000207008388 */ /* 0x0003e20000000a00 */
[----:B------:R-:W-:Y:S01]  /*01f0*/  BAR.SYNC.DEFER_BLOCKING 0x0 ;  /* 0x0000000000007b1d */ /* 0x000fe20000010000 */
[----:B------:R-:W-:Y:S01]  /*0200*/  ISETP.GT.U32.AND P0, PT, R0, 0x3, PT ;  /* 0x000000030000780c */ /* 0x000fe20003f04070 */
[----:B------:R-:W-:-:S12]  /*0210*/  IMAD.MOV.U32 R0, RZ, RZ, R10 ;  /* 0x000000ffff007224 */ /* 0x000fd800078e000a */
[----:B-1----:R-:W-:Y:S05]  /*0220*/  @P0 BRA `(.L_x_1) ;  /* 0xfffffffc00d40947 */ /* 0x002fea000383ffff */
.L_x_0:
[----:B------:R-:W-:Y:S05]  /*0230*/  @P1 EXIT ;  /* 0x000000000000194d */ /* 0x000fea0003800000 */
[----:B------:R-:W1:Y:S01]  /*0240*/  S2UR UR5, SR_CgaCtaId ;  /* 0x00000000000579c3 */ /* 0x000e620000008800 */
[----:B------:R-:W-:-:S07]  /*0250*/  UMOV UR4, 0x400 ;  /* 0x0000040000047882 */ /* 0x000fce0000000000 */
[----:B------:R-:W2:Y:S01]  /*0260*/  LDC.64 R4, c[0x0][0x388] ;  /* 0x0000e200ff047b82 */ /* 0x000ea20000000a00 */
[----:B-1----:R-:W-:Y:S01]  /*0270*/  ULEA UR4, UR5, UR4, 0x18 ;  /* 0x0000000405047291 */ /* 0x002fe2000f8ec0ff */
[----:B--2---:R-:W-:-:S08]  /*0280*/  IMAD.WIDE.U32 R4, R9, 0x8, R4 ;  /* 0x0000000809047825 */ /* 0x004fd000078e0004 */
[----:B0-----:R-:W0:Y:S04]  /*0290*/  LDS.64 R2, [UR4] ;  /* 0x00000004ff027984 */ /* 0x001e280008000a00 */
[----:B0-----:R-:W-:Y:S01]  /*02a0*/  STG.E.64 desc[UR6][R4.64], R2 ;  /* 0x0000000204007986 */ /* 0x001fe2000c101b06 */
[----:B------:R-:W-:Y:S05]  /*02b0*/  EXIT ;  /* 0x000000000000794d */ /* 0x000fea0003800000 */
.L_x_2:
[----:B------:R-:W-:-:S00]  /*02c0*/  BRA `(.L_x_2) ;  /* 0xfffffffc00fc7947 */ /* 0x000fc0000383ffff */
[----:B------:R-:W-:-:S00]  /*02d0*/  NOP ;  /* 0x0000000000007918 */ /* 0x000fc00000000000 */
        /* <DEDUP_REMOVED lines=10> */
.L_x_16:


//--------------------- .text._Z18find_min_reductionPdS_x --------------------------
	.section	.text._Z18find_min_reductionPdS_x,"ax",@progbits
	.align	128
        .global         _Z18find_min_reductionPdS_x
        .type           _Z18find_min_reductionPdS_x,@function
        .size           _Z18find_min_reductionPdS_x,(.L_x_17 - _Z18find_min_reductionPdS_x)
        .other          _Z18find_min_reductionPdS_x,@"STO_CUDA_ENTRY STV_DEFAULT"
_Z18find_min_reductionPdS_x:
.text._Z18find_min_reductionPdS_x:
[----:B------:R-:W-:Y:S01]  /*0000*/  LDC R1, c[0x0][0x37c] ;  /* 0x0000df00ff017b82 */ /* 0x000fe20000000800 */
[----:B------:R-:W0:Y:S01]  /*0010*/  S2R R9, SR_CTAID.X ;  /* 0x0000000000097919 */ /* 0x000e220000002500 */
[----:B------:R-:W0:Y:S01]  /*0020*/  LDCU UR8, c[0x0][0x360] ;  /* 0x00006c00ff0877ac */ /* 0x000e220008000800 */
[----:B------:R-:W-:Y:S01]  /*0030*/  IMAD.MOV.U32 R2, RZ, RZ, 0x0 ;  /* 0x00000000ff027424 */ /* 0x000fe200078e00ff */
[----:B------:R-:W0:Y:S01]  /*0040*/  S2R R6, SR_TID.X ;  /* 0x0000000000067919 */ /* 0x000e220000002100 */
[----:B------:R-:W1:Y:S01]  /*0050*/  LDCU.64 UR4, c[0x0][0x390] ;  /* 0x00007200ff0477ac */ /* 0x000e620008000a00 */
[----:B------:R-:W-:Y:S01]  /*0060*/  IMAD.MOV.U32 R3, RZ, RZ, 0x413e8481 ;  /* 0x413e8481ff037424 */ /* 0x000fe200078e00ff */
[----:B------:R-:W2:Y:S01]  /*0070*/  LDCU.64 UR6, c[0x0][0x358] ;  /* 0x00006b00ff0677ac */ /* 0x000ea20008000a00 */
[----:B0-----:R-:W-:-:S05]  /*0080*/  IMAD R0, R9, UR8, R6 ;  /* 0x0000000809007c24 */ /* 0x001fca000f8e0206 */
[----:B-1----:R-:W-:-:S04]  /*0090*/  ISETP.GE.U32.AND P0, PT, R0, UR4, PT ;  /* 0x0000000400007c0c */ /* 0x002fc8000bf06070 */
[----:B------:R-:W-:-:S13]  /*00a0*/  ISETP.GE.AND.EX P0, PT, RZ, UR5, PT, P0 ;  /* 0x00000005ff007c0c */ /* 0x000fda000bf06300 */
[----:B------:R-:W0:Y:S02]  /*00b0*/  @!P0 LDC.64 R4, c[0x0][0x380] ;  /* 0x0000e000ff048b82 */ /* 0x000e240000000a00 */
[----:B0-----:R-:W-:-:S04]  /*00c0*/  @!P0 LEA R4, P1, R0, R4, 0x3 ;  /* 0x0000000400048211 */ /* 0x001fc800078218ff */
[----:B------:R-:W-:-:S05]  /*00d0*/  @!P0 LEA.HI.X R5, R0, R5, RZ, 0x3, P1 ;  /* 0x0000000500058211 */ /* 0x000fca00008f1cff */
[----:B--2---:R-:W2:Y:S01]  /*00e0*/  @!P0 LDG.E.64 R2, desc[UR6][R4.64] ;  /* 0x0000000604028981 */ /* 0x004ea2000c1e1b00 */
[----:B------:R-:W0:Y:S01]  /*00f0*/  S2UR UR5, SR_CgaCtaId ;  /* 0x00000000000579c3 */ /* 0x000e220000008800 */
[----:B------:R-:W-:Y:S01]  /*0100*/  IMAD.U32 R0, RZ, RZ, UR8 ;  /* 0x00000008ff007e24 */ /* 0x000fe2000f8e00ff */
[----:B------:R-:W-:-:S04]  /*0110*/  UMOV UR4, 0x400 ;  /* 0x0000040000047882 */ /* 0x000fc80000000000 */
[----:B------:R-:W-:Y:S01]  /*0120*/  ISETP.GE.U32.AND P0, PT, R0, 0x2, PT ;  /* 0x000000020000780c */ /* 0x000fe20003f06070 */
[----:B0-----:R-:W-:-:S06]  /*0130*/  ULEA UR4, UR5, UR4, 0x18 ;  /* 0x0000000405047291 */ /* 0x001fcc000f8ec0ff */
[----:B------:R-:W-:-:S05]  /*0140*/  LEA R7, R6, UR4, 0x3 ;  /* 0x0000000406077c11 */ /* 0x000fca000f8e18ff */
[----:B--2---:R0:W-:Y:S01]  /*0150*/  STS.64 [R7], R2 ;  /* 0x0000000207007388 */ /* 0x0041e20000000a00 */
[----:B------:R-:W-:Y:S06]  /*0160*/  BAR.SYNC.DEFER_BLOCKING 0x0 ;  /* 0x0000000000007b1d */ /* 0x000fec0000010000 */
[----:B------:R-:W-:Y:S05]  /*0170*/  @!P0 BRA `(.L_x_3) ;  /* 0x0000000000408947 */ /* 0x000fea0003800000 */
.L_x_6:
[--C-:B------:R-:W-:Y:S01]  /*0180*/  IMAD.MOV.U32 R8, RZ, RZ, R0.reuse ;  /* 0x000000ffff087224 */ /* 0x100fe200078e0000 */
[----:B------:R-:W-:Y:S01]  /*0190*/  SHF.R.U32.HI R0, RZ, 0x1, R0 ;  /* 0x00000001ff007819 */ /* 0x000fe20000011600 */
[----:B------:R-:W-:Y:S03]  /*01a0*/  BSSY.RECONVERGENT B0, `(.L_x_4) ;  /* 0x000000a000007945 */ /* 0x000fe60003800200 */
[----:B------:R-:W-:-:S13]  /*01b0*/  ISETP.GE.U32.AND P0, PT, R6, R0, PT ;  /* 0x000000000600720c */ /* 0x000fda0003f06070 */
[----:B-1----:R-:W-:Y:S05]  /*01c0*/  @P0 BRA `(.L_x_5) ;  /* 0x00000000001c0947 */ /* 0x002fea0003800000 */
[----:B------:R-:W-:-:S06]  /*01d0*/  IMAD R4, R0, 0x8, R7 ;  /* 0x0000000800047824 */ /* 0x000fcc00078e0207 */
[----:B------:R-:W1:Y:S02]  /*01e0*/  LDS.64 R4, [R4] ;  /* 0x0000000004047984 */ /* 0x000e640000000a00 */
[----:B-1----:R-:W-:-:S14]  /*01f0*/  DSETP.GT.AND P0, PT, R4, RZ, PT ;  /* 0x000000ff0400722a */ /* 0x002fdc0003f04000 */
[----:B------:R-:W-:Y:S05]  /*0200*/  @!P0 BRA `(.L_x_5) ;  /* 0x00000000000c8947 */ /* 0x000fea0003800000 */
[----:B0-----:R-:W0:Y:S02]  /*0210*/  LDS.64 R2, [R7] ;  /* 0x0000000007027984 */ /* 0x001e240000000a00 */
[----:B0-----:R-:W-:-:S14]  /*0220*/  DSETP.GT.AND P0, PT, R2, R4, PT ;  /* 0x000000040200722a */ /* 0x001fdc0003f04000 */
[----:B------:R1:W-:Y:S02]  /*0230*/  @P0 STS.64 [R7], R4 ;  /* 0x0000000407000388 */ /* 0x0003e40000000a00 */
.L_x_5:
[----:B------:R-:W-:Y:S05]  /*0240*/  BSYNC.RECONVERGENT B0 ;  /* 0x0000000000007941 */ /* 0x000fea0003800200 */
.L_x_4:
[----:B------:R-:W-:Y:S01]  /*0250*/  BAR.SYNC.DEFER_BLOCKING 0x0 ;  /* 0x0000000000007b1d */ /* 0x000fe20000010000 */
[----:B------:R-:W-:-:S13]  /*0260*/  ISETP.GT.U32.AND P0, PT, R8, 0x3, PT ;  /* 0x000000030800780c */ /* 0x000fda0003f04070 */
[----:B------:R-:W-:Y:S05]  /*0270*/  @P0 BRA `(.L_x_6) ;  /* 0xfffffffc00c00947 */ /* 0x000fea000383ffff */
.L_x_3:
[----:B------:R-:W-:-:S13]  /*0280*/  ISETP.NE.AND P0, PT, R6, RZ, PT ;  /* 0x000000ff0600720c */ /* 0x000fda0003f05270 */
[----:B------:R-:W-:Y:S05]  /*0290*/  @P0 EXIT ;  /* 0x000000000000094d */ /* 0x000fea0003800000 */
[----:B------:R-:W2:Y:S01]  /*02a0*/  S2UR UR5, SR_CgaCtaId ;  /* 0x00000000000579c3 */ /* 0x000ea20000008800 */
[----:B------:R-:W-:-:S07]  /*02b0*/  UMOV UR4, 0x400 ;  /* 0x0000040000047882 */ /* 0x000fce0000000000 */
[----:B-1----:R-:W1:Y:S01]  /*02c0*/  LDC.64 R4, c[0x0][0x388] ;  /* 0x0000e200ff047b82 */ /* 0x002e620000000a00 */
[----:B--2---:R-:W-:Y:S01]  /*02d0*/  ULEA UR4, UR5, UR4, 0x18 ;  /* 0x0000000405047291 */ /* 0x004fe2000f8ec0ff */
[----:B-1----:R-:W-:-:S08]  /*02e0*/  IMAD.WIDE.U32 R4, R9, 0x8, R4 ;  /* 0x0000000809047825 */ /* 0x002fd000078e0004 */
[----:B0-----:R-:W0:Y:S04]  /*02f0*/  LDS.64 R2, [UR4] ;  /* 0x00000004ff027984 */ /* 0x001e280008000a00 */
[----:B0-----:R-:W-:Y:S01]  /*0300*/  STG.E.64 desc[UR6][R4.64], R2 ;  /* 0x0000000204007986 */ /* 0x001fe2000c101b06 */
[----:B------:R-:W-:Y:S05]  /*0310*/  EXIT ;  /* 0x000000000000794d */ /* 0x000fea0003800000 */
.L_x_7:
        /* <DEDUP_REMOVED lines=14> */
.L_x_17:


//--------------------- .text._Z14calculate_distP4cityPdxx --------------------------
	.section	.text._Z14calculate_distP4cityPdxx,"ax",@progbits
	.align	128
        .global         _Z14calculate_distP4cityPdxx
        .type           _Z14calculate_distP4cityPdxx,@function
        .size           _Z14calculate_distP4cityPdxx,(.L_x_15 - _Z14calculate_distP4cityPdxx)
        .other          _Z14calculate_distP4cityPdxx,@"STO_CUDA_ENTRY STV_DEFAULT"
_Z14calculate_distP4cityPdxx:
.text._Z14calculate_distP4cityPdxx:
[----:B------:R-:W-:Y:S01]  /*0000*/  LDC R1, c[0x0][0x37c] ;  /* 0x0000df00ff017b82 */ /* 0x000fe20000000800 */
[----:B------:R-:W0:Y:S07]  /*0010*/  S2R R2, SR_TID.X ;  /* 0x0000000000027919 */ /* 0x000e2e0000002100 */
[----:B------:R-:W0:Y:S01]  /*0020*/  S2UR UR4, SR_CTAID.X ;  /* 0x00000000000479c3 */ /* 0x000e220000002500 */
[----:B------:R-:W1:Y:S07]  /*0030*/  LDCU.64 UR6, c[0x0][0x398] ;  /* 0x00007300ff0677ac */ /* 0x000e6e0008000a00 */
[----:B------:R-:W0:Y:S02]  /*0040*/  LDC R3, c[0x0][0x360] ;  /* 0x0000d800ff037b82 */ /* 0x000e240000000800 */
[----:B0-----:R-:W-:-:S05]  /*0050*/  IMAD R0, R3, UR4, R2 ;  /* 0x0000000403007c24 */ /* 0x001fca000f8e0202 */
[----:B-1----:R-:W-:-:S04]  /*0060*/  ISETP.GE.U32.AND P0, PT, R0, UR6, PT ;  /* 0x0000000600007c0c */ /* 0x002fc8000bf06070 */
[----:B------:R-:W-:-:S13]  /*0070*/  ISETP.GE.AND.EX P0, PT, RZ, UR7, PT, P0 ;  /* 0x00000007ff007c0c */ /* 0x000fda000bf06300 */
[----:B------:R-:W-:Y:S05]  /*0080*/  @P0 EXIT ;  /* 0x000000000000094d */ /* 0x000fea0003800000 */
[----:B------:R-:W0:Y:S01]  /*0090*/  LDC.64 R4, c[0x0][0x390] ;  /* 0x0000e400ff047b82 */ /* 0x000e220000000a00 */
[----:B------:R-:W1:Y:S01]  /*00a0*/  LDCU.64 UR6, c[0x0][0x358] ;  /* 0x00006b00ff0677ac */ /* 0x000e620008000a00 */
[----:B------:R-:W-:-:S06]  /*00b0*/  ISETP.NE.AND P0, PT, R0, RZ, PT ;  /* 0x000000ff0000720c */ /* 0x000fcc0003f05270 */
[----:B------:R-:W2:Y:S01]  /*00c0*/  LDC.64 R6, c[0x0][0x380] ;  /* 0x0000e000ff067b82 */ /* 0x000ea20000000a00 */
[----:B0-----:R-:W-:Y:S02]  /*00d0*/  IMAD R3, R5, 0xc, RZ ;  /* 0x0000000c05037824 */ /* 0x001fe400078e02ff */
[----:B--2---:R-:W-:-:S04]  /*00e0*/  IMAD.WIDE.U32 R4, R4, 0xc, R6 ;  /* 0x0000000c04047825 */ /* 0x004fc800078e0006 */
[----:B------:R-:W-:-:S05]  /*00f0*/  IMAD.IADD R5, R5, 0x1, R3 ;  /* 0x0000000105057824 */ /* 0x000fca00078e0203 */
[----:B-1----:R-:W2:Y:S01]  /*0100*/  @P0 LDG.E.U8 R3, desc[UR6][R4.64+0x8] ;  /* 0x0000080604030981 */ /* 0x002ea2000c1e1100 */
[----:B------:R-:W-:-:S03]  /*0110*/  IMAD.WIDE.U32 R6, R0, 0xc, R6 ;  /* 0x0000000c00067825 */ /* 0x000fc600078e0006 */
[----:B------:R-:W3:Y:S01]  /*0120*/  LDG.E.U16 R21, desc[UR6][R4.64+0xa] ;  /* 0x00000a0604157981 */ /* 0x000ee2000c1e1500 */
[----:B------:R-:W-:Y:S01]  /*0130*/  UMOV UR4, URZ ;  /* 0x000000ff00047c82 */ /* 0x000fe20008000000 */
[----:B------:R-:W-:Y:S02]  /*0140*/  IMAD.MOV.U32 R10, RZ, RZ, 0x1 ;  /* 0x00000001ff0a7424 */ /* 0x000fe400078e00ff */
[----:B------:R-:W4:Y:S01]  /*0150*/  LDG.E.U8 R12, desc[UR6][R4.64+0x9] ;  /* 0x00000906040c7981 */ /* 0x000f22000c1e1100 */
[----:B------:R-:W-:-:S03]  /*0160*/  VIADD R7, R7, UR4 ;  /* 0x0000000407077c36 */ /* 0x000fc60008000000 */
[----:B------:R3:W-:Y:S04]  /*0170*/  @!P0 STG.E.U8 desc[UR6][R4.64+0x8], R10 ;  /* 0x0000080a04008986 */ /* 0x0007e8000c101106 */
[----:B------:R-:W5:Y:S04]  /*0180*/  LDG.E R11, desc[UR6][R6.64] ;  /* 0x00000006060b7981 */ /* 0x000f68000c1e1900 */
[----:B------:R-:W5:Y:S04]  /*0190*/  LDG.E R13, desc[UR6][R6.64+0x4] ;  /* 0x00000406060d7981 */ /* 0x000f68000c1e1900 */
[----:B------:R2:W5:Y:S04]  /*01a0*/  LDG.E R15, desc[UR6][R6.64+0x8] ;  /* 0x00000806060f7981 */ /* 0x000568000c1e1900 */
[----:B------:R-:W5:Y:S04]  /*01b0*/  LDG.E R17, desc[UR6][R4.64] ;  /* 0x0000000604117981 */ /* 0x000f68000c1e1900 */
[----:B------:R0:W5:Y:S01]  /*01c0*/  LDG.E R19, desc[UR6][R4.64+0x4] ;  /* 0x0000040604137981 */ /* 0x000162000c1e1900 */
[----:B------:R-:W1:Y:S01]  /*01d0*/  S2R R23, SR_CgaCtaId ;  /* 0x0000000000177919 */ /* 0x000e620000008800 */
[----:B------:R-:W-:Y:S01]  /*01e0*/  IMAD.MOV.U32 R9, RZ, RZ, 0x1 ;  /* 0x00000001ff097424 */ /* 0x000fe200078e00ff */
[----:B------:R-:W-:-:S04]  /*01f0*/  MOV R8, 0x400 ;  /* 0x0000040000087802 */ /* 0x000fc80000000f00 */
[----:B------:R-:W-:Y:S02]  /*0200*/  @!P0 PRMT R3, R9, 0x7610, R3 ;  /* 0x0000761009038816 */ /* 0x000fe40000000003 */
[----:B-1----:R-:W-:Y:S01]  /*0210*/  LEA R9, R23, R8, 0x18 ;  /* 0x0000000817097211 */ /* 0x002fe200078ec0ff */
[----:B------:R-:W-:Y:S01]  /*0220*/  VIADD R8, R8, 0x1800 ;  /* 0x0000180008087836 */ /* 0x000fe20000000000 */
[C---:B---3--:R-:W-:Y:S02]  /*0230*/  PRMT R10, R21.reuse, 0x7770, RZ ;  /* 0x00007770150a7816 */ /* 0x048fe400000000ff */
[----:B------:R-:W-:Y:S02]  /*0240*/  PRMT R21, R21, 0x7771, RZ ;  /* 0x0000777115157816 */ /* 0x000fe400000000ff */
[----:B--2---:R-:W-:Y:S02]  /*0250*/  LOP3.LUT R7, R3, 0xffff, RZ, 0xc0, !PT ;  /* 0x0000ffff03077812 */ /* 0x004fe400078ec0ff */
[----:B------:R-:W-:-:S02]  /*0260*/  LEA R3, R23, R8, 0x18 ;  /* 0x0000000817037211 */ /* 0x000fc400078ec0ff */
[----:B0-----:R-:W-:Y:S02]  /*0270*/  PRMT R4, R10, 0x3340, R21 ;  /* 0x000033400a047816 */ /* 0x001fe40000000015 */
[----:B----4-:R-:W-:Y:S01]  /*0280*/  PRMT R7, R7, 0x3340, R12 ;  /* 0x0000334007077816 */ /* 0x010fe2000000000c */
[C---:B------:R-:W-:Y:S02]  /*0290*/  IMAD R10, R2.reuse, 0xc, R9 ;  /* 0x0000000c020a7824 */ /* 0x040fe400078e0209 */
[----:B------:R-:W-:Y:S01]  /*02a0*/  IMAD R12, R2, 0xc, R3 ;  /* 0x0000000c020c7824 */ /* 0x000fe200078e0203 */
[----:B------:R-:W-:Y:S02]  /*02b0*/  PRMT R7, R7, 0x5410, R4 ;  /* 0x0000541007077816 */ /* 0x000fe40000000004 */
[----:B-----5:R-:W-:Y:S04]  /*02c0*/  STS [R10], R11 ;  /* 0x0000000b0a007388 */ /* 0x020fe80000000800 */
[----:B------:R-:W-:Y:S04]  /*02d0*/  STS [R10+0x4], R13 ;  /* 0x0000040d0a007388 */ /* 0x000fe80000000800 */
[----:B------:R-:W-:Y:S04]  /*02e0*/  STS [R10+0x8], R15 ;  /* 0x0000080f0a007388 */ /* 0x000fe80000000800 */
[----:B------:R-:W-:Y:S04]  /*02f0*/  STS [R12], R17 ;  /* 0x000000110c007388 */ /* 0x000fe80000000800 */
[----:B------:R-:W-:Y:S04]  /*0300*/  STS [R12+0x4], R19 ;  /* 0x000004130c007388 */ /* 0x000fe80000000800 */
[----:B------:R-:W-:Y:S01]  /*0310*/  STS [R12+0x8], R7 ;  /* 0x000008070c007388 */ /* 0x000fe20000000800 */
[----:B------:R-:W-:Y:S06]  /*0320*/  BAR.SYNC.DEFER_BLOCKING 0x0 ;  /* 0x0000000000007b1d */ /* 0x000fec0000010000 */
[----:B------:R-:W0:Y:S02]  /*0330*/  LDS.U8 R2, [R10+0x8] ;  /* 0x000008000a027984 */ /* 0x000e240000000000 */
[----:B0-----:R-:W-:-:S13]  /*0340*/  ISETP.NE.AND P0, PT, R2, RZ, PT ;  /* 0x000000ff0200720c */ /* 0x001fda0003f05270 */
[----:B------:R-:W-:Y:S05]  /*0350*/  @P0 BRA `(.L_x_8) ;  /* 0x00000000009c0947 */ /* 0x000fea0003800000 */
[----:B------:R-:W0:Y:S04]  /*0360*/  LDS R14, [R10+0x4] ;  /* 0x000004000a0e7984 */ /* 0x000e280000000800 */
[----:B------:R-:W1:Y:S04]  /*0370*/  LDS R15, [R12+0x4] ;  /* 0x000004000c0f7984 */ /* 0x000e680000000800 */
[----:B------:R-:W2:Y:S04]  /*0380*/  LDS R11, [R10] ;  /* 0x000000000a0b7984 */ /* 0x000ea80000000800 */
[----:B------:R-:W3:Y:S01]  /*0390*/  LDS R13, [R12] ;  /* 0x000000000c0d7984 */ /* 0x000ee20000000800 */
[----:B0-----:R-:W-:Y:S08]  /*03a0*/  I2F.F64 R6, R14 ;  /* 0x0000000e00067312 */ /* 0x001ff00000201c00 */
[----:B-1----:R-:W0:Y:S08]  /*03b0*/  I2F.F64 R8, R15 ;  /* 0x0000000f00087312 */ /* 0x002e300000201c00 */
[----:B--2---:R-:W-:Y:S01]  /*03c0*/  I2F.F64 R2, R11 ;  /* 0x0000000b00027312 */ /* 0x004fe20000201c00 */
[----:B0-----:R-:W-:-:S07]  /*03d0*/  DADD R6, R6, -R8 ;  /* 0x0000000006067229 */ /* 0x001fce0000000808 */
[----:B---3--:R-:W0:Y:S01]  /*03e0*/  I2F.F64 R4, R13 ;  /* 0x0000000d00047312 */ /* 0x008e220000201c00 */
[----:B------:R-:W-:Y:S02]  /*03f0*/  IMAD.MOV.U32 R8, RZ, RZ, 0x0 ;  /* 0x00000000ff087424 */ /* 0x000fe400078e00ff */
[----:B------:R-:W-:Y:S01]  /*0400*/  IMAD.MOV.U32 R9, RZ, RZ, 0x3fd80000 ;  /* 0x3fd80000ff097424 */ /* 0x000fe200078e00ff */
[----:B------:R-:W-:Y:S02]  /*0410*/  DMUL R6, R6, R6 ;  /* 0x0000000606067228 */ /* 0x000fe40000000000 */
[----:B0-----:R-:W-:-:S08]  /*0420*/  DADD R4, R2, -R4 ;  /* 0x0000000002047229 */ /* 0x001fd00000000804 */
[----:B------:R-:W-:-:S06]  /*0430*/  DFMA R4, R4, R4, R6 ;  /* 0x000000040404722b */ /* 0x000fcc0000000006 */
[----:B------:R-:W0:Y:S04]  /*0440*/  MUFU.RSQ64H R7, R5 ;  /* 0x0000000500077308 */ /* 0x000e280000001c00 */
[----:B------:R-:W-:-:S05]  /*0450*/  VIADD R6, R5, 0xfcb00000 ;  /* 0xfcb0000005067836 */ /* 0x000fca0000000000 */
[----:B------:R-:W-:Y:S01]  /*0460*/  ISETP.GE.U32.AND P0, PT, R6, 0x7ca00000, PT ;  /* 0x7ca000000600780c */ /* 0x000fe20003f06070 */
[----:B0-----:R-:W-:-:S08]  /*0470*/  DMUL R2, R6, R6 ;  /* 0x0000000606027228 */ /* 0x001fd00000000000 */
[----:B------:R-:W-:-:S08]  /*0480*/  DFMA R2, R4, -R2, 1 ;  /* 0x3ff000000402742b */ /* 0x000fd00000000802 */
[----:B------:R-:W-:Y:S02]  /*0490*/  DFMA R8, R2, R8, 0.5 ;  /* 0x3fe000000208742b */ /* 0x000fe40000000008 */
[----:B------:R-:W-:-:S08]  /*04a0*/  DMUL R2, R6, R2 ;  /* 0x0000000206027228 */ /* 0x000fd00000000000 */
[----:B------:R-:W-:-:S08]  /*04b0*/  DFMA R8, R8, R2, R6 ;  /* 0x000000020808722b */ /* 0x000fd00000000006 */
[----:B------:R-:W-:Y:S02]  /*04c0*/  DMUL R10, R4, R8 ;  /* 0x00000008040a7228 */ /* 0x000fe40000000000 */
[----:B------:R-:W-:Y:S01]  /*04d0*/  IADD3 R15, PT, PT, R9, -0x100000, RZ ;  /* 0xfff00000090f7810 */ /* 0x000fe20007ffe0ff */
[----:B------:R-:W-:-:S05]  /*04e0*/  IMAD.MOV.U32 R14, RZ, RZ, R8 ;  /* 0x000000ffff0e7224 */ /* 0x000fca00078e0008 */
[----:B------:R-:W-:-:S08]  /*04f0*/  DFMA R12, R10, -R10, R4 ;  /* 0x8000000a0a0c722b */ /* 0x000fd00000000004 */
[----:B------:R-:W-:Y:S01]  /*0500*/  DFMA R2, R12, R14, R10 ;  /* 0x0000000e0c02722b */ /* 0x000fe2000000000a */
[----:B------:R-:W-:Y:S10]  /*0510*/  @!P0 BRA `(.L_x_9) ;  /* 0x0000000000108947 */ /* 0x000ff40003800000 */
[----:B------:R-:W-:-:S07]  /*0520*/  MOV R2, 0x540 ;  /* 0x0000054000027802 */ /* 0x000fce0000000f00 */
[----:B------:R-:W-:Y:S05]  /*0530*/  CALL.REL.NOINC `($__internal_0_$__cuda_sm20_dsqrt_rn_f64_mediumpath_v1) ;  /* 0x0000000000407944 */ /* 0x000fea0003c00000 */
[----:B------:R-:W-:Y:S02]  /*0540*/  IMAD.MOV.U32 R2, RZ, RZ, R6 ;  /* 0x000000ffff027224 */ /* 0x000fe400078e0006 */
[----:B------:R-:W-:-:S07]  /*0550*/  IMAD.MOV.U32 R3, RZ, RZ, R7 ;  /* 0x000000ffff037224 */ /* 0x000fce00078e0007 */
.L_x_9:
[----:B------:R-:W0:Y:S02]  /*0560*/  LDCU.64 UR4, c[0x0][0x388] ;  /* 0x00007100ff0477ac */ /* 0x000e240008000a00 */
[----:B0-----:R-:W-:-:S04]  /*0570*/  LEA R4, P0, R0, UR4, 0x3 ;  /* 0x0000000400047c11 */ /* 0x001fc8000f8018ff */
[----:B------:R-:W-:Y:S01]  /*0580*/  LEA.HI.X R5, R0, UR5, RZ, 0x3, P0 ;  /* 0x0000000500057c11 */ /* 0x000fe200080f1cff */
[----:B------:R-:W-:Y:S05]  /*0590*/  WARPSYNC.ALL ;  /* 0x0000000000007948 */ /* 0x000fea0003800000 */
[----:B------:R-:W-:Y:S01]  /*05a0*/  STG.E.64 desc[UR6][R4.64], R2 ;  /* 0x0000000204007986 */ /* 0x000fe2000c101b06 */
[----:B------:R-:W-:Y:S06]  /*05b0*/  BAR.SYNC.DEFER_BLOCKING 0x0 ;  /* 0x0000000000007b1d */ /* 0x000fec0000010000 */
[----:B------:R-:W-:Y:S05]  /*05c0*/  EXIT ;  /* 0x000000000000794d */ /* 0x000fea0003800000 */
.L_x_8:
[----:B------:R-:W0:Y:S01]  /*05d0*/  LDCU.64 UR4, c[0x0][0x388] ;  /* 0x00007100ff0477ac */ /* 0x000e220008000a00 */
[----:B------:R-:W-:Y:S02]  /*05e0*/  IMAD.MOV.U32 R2, RZ, RZ, 0x0 ;  /* 0x00000000ff027424 */ /* 0x000fe400078e00ff */
[----:B------:R-:W-:Y:S01]  /*05f0*/  IMAD.MOV.U32 R3, RZ, RZ, 0x413e8481 ;  /* 0x413e8481ff037424 */ /* 0x000fe200078e00ff */
[----:B0-----:R-:W-:-:S04]  /*0600*/  LEA R4, P0, R0, UR4, 0x3 ;  /* 0x0000000400047c11 */ /* 0x001fc8000f8018ff */
[----:B------:R-:W-:-:S05]  /*0610*/  LEA.HI.X R5, R0, UR5, RZ, 0x3, P0 ;  /* 0x0000000500057c11 */ /* 0x000fca00080f1cff */
[----:B------:R-:W-:Y:S01]  /*0620*/  STG.E.64 desc[UR6][R4.64], R2 ;  /* 0x0000000204007986 */ /* 0x000fe2000c101b06 */
[----:B------:R-:W-:Y:S05]  /*0630*/  EXIT ;  /* 0x000000000000794d */ /* 0x000fea0003800000 */
        .weak           $__internal_0_$__cuda_sm20_dsqrt_rn_f64_mediumpath_v1
        .type           $__internal_0_$__cuda_sm20_dsqrt_rn_f64_mediumpath_v1,@function
        .size           $__internal_0_$__cuda_sm20_dsqrt_rn_f64_mediumpath_v1,(.L_x_15 - $__internal_0_$__cuda_sm20_dsqrt_rn_f64_mediumpath_v1)
$__internal_0_$__cuda_sm20_dsqrt_rn_f64_mediumpath_v1:
[----:B------:R-:W-:Y:S01]  /*0640*/  ISETP.GE.U32.AND P0, PT, R6, -0x3400000, PT ;  /* 0xfcc000000600780c */ /* 0x000fe20003f06070 */
[----:B------:R-:W-:Y:S01]  /*0650*/  BSSY.RECONVERGENT B0, `(.L_x_10) ;  /* 0x0000024000007945 */ /* 0x000fe20003800200 */
[----:B------:R-:W-:-:S11]  /*0660*/  MOV R9, R15 ;  /* 0x0000000f00097202 */ /* 0x000fd60000000f00 */
[----:B------:R-:W-:Y:S05]  /*0670*/  @!P0 BRA `(.L_x_11) ;  /* 0x0000000000208947 */ /* 0x000fea0003800000 */
[----:B------:R-:W-:-:S10]  /*0680*/  DFMA.RM R8, R12, R8, R10 ;  /* 0x000000080c08722b */ /* 0x000fd4000000400a */
[----:B------:R-:W-:-:S05]  /*0690*/  IADD3 R6, P0, PT, R8, 0x1, RZ ;  /* 0x0000000108067810 */ /* 0x000fca0007f1e0ff */
[----:B------:R-:W-:-:S06]  /*06a0*/  IMAD.X R7, RZ, RZ, R9, P0 ;  /* 0x000000ffff077224 */ /* 0x000fcc00000e0609 */
[----:B------:R-:W-:-:S08]  /*06b0*/  DFMA.RP R4, -R8, R6, R4 ;  /* 0x000000060804722b */ /* 0x000fd00000008104 */
[----:B------:R-:W-:-:S06]  /*06c0*/  DSETP.GT.AND P0, PT, R4, RZ, PT ;  /* 0x000000ff0400722a */ /* 0x000fcc0003f04000 */
[----:B------:R-:W-:Y:S02]  /*06d0*/  FSEL R6, R6, R8, P0 ;  /* 0x0000000806067208 */ /* 0x000fe40000000000 */
[----:B------:R-:W-:Y:S01]  /*06e0*/  FSEL R7, R7, R9, P0 ;  /* 0x0000000907077208 */ /* 0x000fe20000000000 */
[----:B------:R-:W-:Y:S06]  /*06f0*/  BRA `(.L_x_12) ;  /* 0x0000000000647947 */ /* 0x000fec0003800000 */
.L_x_11:
[----:B------:R-:W-:-:S14]  /*0700*/  DSETP.NE.AND P0, PT, R4, RZ, PT ;  /* 0x000000ff0400722a */ /* 0x000fdc0003f05000 */
[----:B------:R-:W-:Y:S05]  /*0710*/  @!P0 BRA `(.L_x_13) ;  /* 0x0000000000588947 */ /* 0x000fea0003800000 */
[----:B------:R-:W-:-:S13]  /*0720*/  ISETP.GE.AND P0, PT, R5, RZ, PT ;  /* 0x000000ff0500720c */ /* 0x000fda0003f06270 */
[----:B------:R-:W-:Y:S02]  /*0730*/  @!P0 IMAD.MOV.U32 R6, RZ, RZ, 0x0 ;  /* 0x00000000ff068424 */ /* 0x000fe400078e00ff */
[----:B------:R-:W-:Y:S01]  /*0740*/  @!P0 IMAD.MOV.U32 R7, RZ, RZ, -0x80000 ;  /* 0xfff80000ff078424 */ /* 0x000fe200078e00ff */
[----:B------:R-:W-:Y:S06]  /*0750*/  @!P0 BRA `(.L_x_12) ;  /* 0x00000000004c8947 */ /* 0x000fec0003800000 */
[----:B------:R-:W-:-:S13]  /*0760*/  ISETP.GT.AND P0, PT, R5, 0x7fefffff, PT ;  /* 0x7fefffff0500780c */ /* 0x000fda0003f04270 */
[----:B------:R-:W-:Y:S05]  /*0770*/  @P0 BRA `(.L_x_13) ;  /* 0x0000000000400947 */ /* 0x000fea0003800000 */
[----:B------:R-:W-:Y:S01]  /*0780*/  DMUL R4, R4, 8.11296384146066816958e+31 ;  /* 0x4690000004047828 */ /* 0x000fe20000000000 */
[----:B------:R-:W-:Y:S01]  /*0790*/  IMAD.MOV.U32 R6, RZ, RZ, RZ ;  /* 0x000000ffff067224 */ /* 0x000fe200078e00ff */
[----:B------:R-:W-:Y:S01]  /*07a0*/  MOV R11, 0x3fd80000 ;  /* 0x3fd80000000b7802 */ /* 0x000fe20000000f00 */
[----:B------:R-:W-:-:S03]  /*07b0*/  IMAD.MOV.U32 R10, RZ, RZ, 0x0 ;  /* 0x00000000ff0a7424 */ /* 0x000fc600078e00ff */
[----:B------:R-:W0:Y:S02]  /*07c0*/  MUFU.RSQ64H R7, R5 ;  /* 0x0000000500077308 */ /* 0x000e240000001c00 */
[----:B0-----:R-:W-:-:S08]  /*07d0*/  DMUL R8, R6, R6 ;  /* 0x0000000606087228 */ /* 0x001fd00000000000 */
[----:B------:R-:W-:-:S08]  /*07e0*/  DFMA R8, R4, -R8, 1 ;  /* 0x3ff000000408742b */ /* 0x000fd00000000808 */
[----:B------:R-:W-:Y:S02]  /*07f0*/  DFMA R10, R8, R10, 0.5 ;  /* 0x3fe00000080a742b */ /* 0x000fe4000000000a */
[----:B------:R-:W-:-:S08]  /*0800*/  DMUL R8, R6, R8 ;  /* 0x0000000806087228 */ /* 0x000fd00000000000 */
[----:B------:R-:W-:-:S08]  /*0810*/  DFMA R8, R10, R8, R6 ;  /* 0x000000080a08722b */ /* 0x000fd00000000006 */
[----:B------:R-:W-:Y:S02]  /*0820*/  DMUL R6, R4, R8 ;  /* 0x0000000804067228 */ /* 0x000fe40000000000 */
[----:B------:R-:W-:-:S06]  /*0830*/  VIADD R9, R9, 0xfff00000 ;  /* 0xfff0000009097836 */ /* 0x000fcc0000000000 */
[----:B------:R-:W-:-:S08]  /*0840*/  DFMA R10, R6, -R6, R4 ;  /* 0x80000006060a722b */ /* 0x000fd00000000004 */
[----:B------:R-:W-:-:S10]  /*0850*/  DFMA R6, R8, R10, R6 ;  /* 0x0000000a0806722b */ /* 0x000fd40000000006 */
[----:B------:R-:W-:Y:S01]  /*0860*/  VIADD R7, R7, 0xfcb00000 ;  /* 0xfcb0000007077836 */ /* 0x000fe20000000000 */
[----:B------:R-:W-:Y:S06]  /*0870*/  BRA `(.L_x_12) ;  /* 0x0000000000047947 */ /* 0x000fec0003800000 */
.L_x_13:
[----:B------:R-:W-:-:S11]  /*0880*/  DADD R6, R4, R4 ;  /* 0x0000000004067229 */ /* 0x000fd60000000004 */
.L_x_12:
[----:B------:R-:W-:Y:S05]  /*0890*/  BSYNC.RECONVERGENT B0 ;  /* 0x0000000000007941 */ /* 0x000fea0003800200 */
.L_x_10:
[----:B------:R-:W-:-:S04]  /*08a0*/  IMAD.MOV.U32 R3, RZ, RZ, 0x0 ;  /* 0x00000000ff037424 */ /* 0x000fc800078e00ff */
[----:B------:R-:W-:Y:S05]  /*08b0*/  RET.REL.NODEC R2 `(_Z14calculate_distP4cityPdxx) ;  /* 0xfffffff402d07950 */ /* 0x000fea0003c3ffff */
.L_x_14:
        /* <DEDUP_REMOVED lines=12> */
.L_x_15:


//--------------------- .nv.shared._Z10sum_reducePdS_x --------------------------
	.section	.nv.shared._Z10sum_reducePdS_x,"aw",@nobits
	.sectionflags	@""
	.align	8
.nv.shared._Z10sum_reducePdS_x:
	.zero		5120


//--------------------- .nv.shared.reserved.0     --------------------------
	.section	.nv.shared.reserved.0,"aw",@nobits
	.weak		__nv_reservedSMEM_offset_0_alias
	.size		__nv_reservedSMEM_offset_0_alias, 0, 64
	.other		__nv_reservedSMEM_offset_0_alias,@"STO_CUDA_RESERVED_SHARED STV_DEFAULT"
__nv_reservedSMEM_offset_0_alias:
	.zero		0
	.zero		64


//--------------------- .nv.shared._Z18find_min_reductionPdS_x --------------------------
	.section	.nv.shared._Z18find_min_reductionPdS_x,"aw",@nobits
	.sectionflags	@""
	.align	8
.nv.shared._Z18find_min_reductionPdS_x:
	.zero		5120


//--------------------- .nv.shared._Z14calculate_distP4cityPdxx --------------------------
	.section	.nv.shared._Z14calculate_distP4cityPdxx,"aw",@nobits
	.sectionflags	@""
	.align	4
.nv.shared._Z14calculate_distP4cityPdxx:
	.zero		13312


//--------------------- .nv.constant0._Z10sum_reducePdS_x --------------------------
	.section	.nv.constant0._Z10sum_reducePdS_x,"a",@progbits
	.sectionflags	@""
	.align	4
.nv.constant0._Z10sum_reducePdS_x:
	.zero		920


//--------------------- .nv.constant0._Z18find_min_reductionPdS_x --------------------------
	.section	.nv.constant0._Z18find_min_reductionPdS_x,"a",@progbits
	.sectionflags	@""
	.align	4
.nv.constant0._Z18find_min_reductionPdS_x:
	.zero		920


//--------------------- .nv.constant0._Z14calculate_distP4cityPdxx --------------------------
	.section	.nv.constant0._Z14calculate_distP4cityPdxx,"a",@progbits
	.sectionflags	@""
	.align	4
.nv.constant0._Z14calculate_distP4cityPdxx:
	.zero		928


//--------------------- SYMBOLS --------------------------

	.type		.nv.reservedSmem.offset0,@object
	.size		.nv.reservedSmem.offset0,0x4
	.type		.nv.reservedSmem.cap,@object
	.size		.nv.reservedSmem.cap,0x4
